	.headerflags	@"EF_CUDA_TEXMODE_UNIFIED EF_CUDA_64BIT_ADDRESS EF_CUDA_ACCELERATORS EF_CUDA_SM90 EF_CUDA_VIRTUAL_SM(EF_CUDA_SM90)"
	.elftype	@"ET_EXEC"


//--------------------- .nv.info                  --------------------------
	.section	.nv.info,"",@"SHT_CUDA_INFO"
	.align	4


	//----- nvinfo : EIATTR_REGCOUNT
	.align		4
        /*0000*/ 	.byte	0x04, 0x2f
        /*0002*/ 	.short	(.L_1 - .L_0)
	.align		4
.L_0:
        /*0004*/ 	.word	index@(triton_poi_fused_reflection_pad2d_0)
        /*0008*/ 	.word	0x0000000c


	//----- nvinfo : EIATTR_MIN_STACK_SIZE
	.align		4
.L_1:
        /*000c*/ 	.byte	0x04, 0x12
        /*000e*/ 	.short	(.L_3 - .L_2)
	.align		4
.L_2:
        /*0010*/ 	.word	index@(triton_poi_fused_reflection_pad2d_0)
        /*0014*/ 	.word	0x00000000


	//----- nvinfo : EIATTR_FRAME_SIZE
	.align		4
.L_3:
        /*0018*/ 	.byte	0x04, 0x11
        /*001a*/ 	.short	(.L_5 - .L_4)
	.align		4
.L_4:
        /*001c*/ 	.word	index@(triton_poi_fused_reflection_pad2d_0)
        /*0020*/ 	.word	0x00000000


	//----- nvinfo : EIATTR_MIN_STACK_SIZE
	.align		4
.L_5:
        /*0024*/ 	.byte	0x04, 0x12
        /*0026*/ 	.short	(.L_7 - .L_6)
	.align		4
.L_6:
        /*0028*/ 	.word	index@(triton_poi_fused_reflection_pad2d_0)
        /*002c*/ 	.word	0x00000000
.L_7:


//--------------------- .nv.info.triton_poi_fused_reflection_pad2d_0 --------------------------
	.section	.nv.info.triton_poi_fused_reflection_pad2d_0,"",@"SHT_CUDA_INFO"
	.sectionflags	@""
	.align	4


	//----- nvinfo : EIATTR_CUDA_API_VERSION
	.align		4
        /*0000*/ 	.byte	0x04, 0x37
        /*0002*/ 	.short	(.L_9 - .L_8)
.L_8:
        /*0004*/ 	.word	0x0000007c


	//----- nvinfo : EIATTR_KPARAM_INFO
	.align		4
.L_9:
        /*0008*/ 	.byte	0x04, 0x17
        /*000a*/ 	.short	(.L_11 - .L_10)
.L_10:
        /*000c*/ 	.word	0x00000000
        /*0010*/ 	.short	0x0002
        /*0012*/ 	.short	0x0010
        /*0014*/ 	.byte	0x00, 0xf0, 0x11, 0x00


	//----- nvinfo : EIATTR_KPARAM_INFO
	.align		4
.L_11:
        /*0018*/ 	.byte	0x04, 0x17
        /*001a*/ 	.short	(.L_13 - .L_12)
.L_12:
        /*001c*/ 	.word	0x00000000
        /*0020*/ 	.short	0x0001
        /*0022*/ 	.short	0x0008
        /*0024*/ 	.byte	0x00, 0xf4, 0x21, 0x00


	//----- nvinfo : EIATTR_KPARAM_INFO
	.align		4
.L_13:
        /*0028*/ 	.byte	0x04, 0x17
        /*002a*/ 	.short	(.L_15 - .L_14)
.L_14:
        /*002c*/ 	.word	0x00000000
        /*0030*/ 	.short	0x0000
        /*0032*/ 	.short	0x0000
        /*0034*/ 	.byte	0x00, 0xf4, 0x21, 0x00


	//----- nvinfo : EIATTR_SPARSE_MMA_MASK
	.align		4
.L_15:
        /*0038*/ 	.byte	0x03, 0x50
        /*003a*/ 	.short	0x0000


	//----- nvinfo : EIATTR_MAXREG_COUNT
	.align		4
        /*003c*/ 	.byte	0x03, 0x1b
        /*003e*/ 	.short	0x00ff


	//----- nvinfo : EIATTR_EXIT_INSTR_OFFSETS
	.align		4
        /*0040*/ 	.byte	0x04, 0x1c
        /*0042*/ 	.short	(.L_17 - .L_16)


	//   ....[0]....
.L_16:
        /*0044*/ 	.word	0x00000250


	//   ....[1]....
        /*0048*/ 	.word	0x00000270


	//----- nvinfo : EIATTR_REQNTID
	.align		4
.L_17:
        /*004c*/ 	.byte	0x04, 0x10
        /*004e*/ 	.short	(.L_19 - .L_18)
.L_18:
        /*0050*/ 	.word	0x00000080
        /*0054*/ 	.word	0x00000001
        /*0058*/ 	.word	0x00000001


	//----- nvinfo : EIATTR_CRS_STACK_SIZE
	.align		4
.L_19:
        /*005c*/ 	.byte	0x04, 0x1e
        /*005e*/ 	.short	(.L_21 - .L_20)
.L_20:
        /*0060*/ 	.word	0x00000000


	//----- nvinfo : EIATTR_CBANK_PARAM_SIZE
	.align		4
.L_21:
        /*0064*/ 	.byte	0x03, 0x19
        /*0066*/ 	.short	0x0014


	//----- nvinfo : EIATTR_PARAM_CBANK
	.align		4
        /*0068*/ 	.byte	0x04, 0x0a
        /*006a*/ 	.short	(.L_23 - .L_22)
	.align		4
.L_22:
        /*006c*/ 	.word	index@(.nv.constant0.triton_poi_fused_reflection_pad2d_0)
        /*0070*/ 	.short	0x0210
        /*0072*/ 	.short	0x0014


	//----- nvinfo : EIATTR_SW_WAR
	.align		4
.L_23:
        /*0074*/ 	.byte	0x04, 0x36
        /*0076*/ 	.short	(.L_25 - .L_24)
.L_24:
        /*0078*/ 	.word	0x00000008
.L_25:


//--------------------- .nv.callgraph             --------------------------
	.section	.nv.callgraph,"",@"SHT_CUDA_CALLGRAPH"
	.align	4
	.sectionentsize	8
	.align		4
        /*0000*/ 	.word	0x00000000
	.align		4
        /*0004*/ 	.word	0xffffffff
	.align		4
        /*0008*/ 	.word	0x00000000
	.align		4
        /*000c*/ 	.word	0xfffffffe
	.align		4
        /*0010*/ 	.word	0x00000000
	.align		4
        /*0014*/ 	.word	0xfffffffd
	.align		4
        /*0018*/ 	.word	0x00000000
	.align		4
        /*001c*/ 	.word	0xfffffffc


//--------------------- .text.triton_poi_fused_reflection_pad2d_0 --------------------------
	.section	.text.triton_poi_fused_reflection_pad2d_0,"ax",@progbits
	.align	128
        .global         triton_poi_fused_reflection_pad2d_0
        .type           triton_poi_fused_reflection_pad2d_0,@function
        .size           triton_poi_fused_reflection_pad2d_0,(.L_x_3 - triton_poi_fused_reflection_pad2d_0)
        .other          triton_poi_fused_reflection_pad2d_0,@"STO_CUDA_ENTRY STV_DEFAULT"
triton_poi_fused_reflection_pad2d_0:
.text.triton_poi_fused_reflection_pad2d_0:
[----:B------:R-:W0:Y:S02]  /*0000*/  LDC R1, c[0x0][0x28] ;  /* 0x00000a00ff017b82 */ /* 0x000e240000000800 */
[----:B------:R-:W1:Y:S01]  /*0010*/  S2R R7, SR_TID.X ;  /* 0x0000000000077919 */ /* 0x000e620000002100 */
[----:B------:R-:W2:Y:S01]  /*0020*/  LDC.64 R4, c[0x0][0x218] ;  /* 0x00008600ff047b82 */ /* 0x000ea20000000a00 */
[----:B------:R-:W-:Y:S01]  /*0030*/  ULDC.64 UR4, c[0x0][0x208] ;  /* 0x0000820000047ab9 */ /* 0x000fe20000000a00 */
[----:B------:R-:W-:Y:S01]  /*0040*/  BSSY B0, `(.L_x_0) ;  /* 0x0000020000007945 */ /* 0x000fe20003800000 */
[----:B------:R-:W3:Y:S01]  /*0050*/  S2R R6, SR_CTAID.X ;  /* 0x0000000000067919 */ /* 0x000ee20000002500 */
[----:B-1----:R-:W-:Y:S02]  /*0060*/  LOP3.LUT R7, R7, 0x7f, RZ, 0xc0, !PT ;  /* 0x0000007f07077812 */ /* 0x002fe400078ec0ff */
[----:B---3--:R-:W-:-:S03]  /*0070*/  SHF.R.S32.HI R9, RZ, 0x18, R6 ;  /* 0x00000018ff097819 */ /* 0x008fc60000011406 */
[----:B------:R-:W-:-:S04]  /*0080*/  IMAD R7, R6, 0x80, R7 ;  /* 0x0000008006077824 */ /* 0x000fc800078e0207 */
[C---:B--2---:R-:W-:Y:S01]  /*0090*/  IMAD.WIDE R4, R7.reuse, 0x4, R4 ;  /* 0x0000000407047825 */ /* 0x044fe200078e0204 */
[----:B------:R-:W-:Y:S02]  /*00a0*/  SHF.R.S32.HI R0, RZ, 0x1f, R7 ;  /* 0x0000001fff007819 */ /* 0x000fe40000011407 */
[----:B------:R-:W-:Y:S02]  /*00b0*/  ISETP.GE.AND P0, PT, R7, 0x400, PT ;  /* 0x000004000700780c */ /* 0x000fe40003f06270 */
[----:B------:R-:W-:-:S04]  /*00c0*/  LEA.HI R0, R0, R7, RZ, 0x3 ;  /* 0x0000000700007211 */ /* 0x000fc800078f18ff */
[----:B------:R-:W-:Y:S02]  /*00d0*/  SHF.R.S32.HI R2, RZ, 0x3, R0 ;  /* 0x00000003ff027819 */ /* 0x000fe40000011400 */
[----:B------:R-:W-:Y:S02]  /*00e0*/  LOP3.LUT R0, R0, 0xfffffff8, RZ, 0xc0, !PT ;  /* 0xfffffff800007812 */ /* 0x000fe400078ec0ff */
[----:B------:R-:W-:Y:S02]  /*00f0*/  LEA.HI R3, R2, R2, RZ, 0x3 ;  /* 0x0000000202037211 */ /* 0x000fe400078f18ff */
[----:B------:R-:W-:Y:S02]  /*0100*/  IADD3 R0, R7, -0x2, -R0 ;  /* 0xfffffffe07007810 */ /* 0x000fe40007ffe800 */
[----:B------:R-:W-:Y:S02]  /*0110*/  LOP3.LUT R3, R3, 0xfffffff8, RZ, 0xc0, !PT ;  /* 0xfffffff803037812 */ /* 0x000fe400078ec0ff */
[----:B------:R-:W-:-:S02]  /*0120*/  IABS R0, R0 ;  /* 0x0000000000007213 */ /* 0x000fc40000000000 */
[----:B------:R-:W-:-:S03]  /*0130*/  IADD3 R3, R2, -0x2, -R3 ;  /* 0xfffffffe02037810 */ /* 0x000fc60007ffe803 */
[----:B------:R-:W-:Y:S01]  /*0140*/  VIADD R6, R0, 0xfffffffd ;  /* 0xfffffffd00067836 */ /* 0x000fe20000000000 */
[----:B------:R-:W-:Y:S02]  /*0150*/  IABS R8, R3 ;  /* 0x0000000300087213 */ /* 0x000fe40000000000 */
[----:B------:R-:W1:Y:S01]  /*0160*/  LDC.64 R2, c[0x0][0x210] ;  /* 0x00008400ff027b82 */ /* 0x000e620000000a00 */
[----:B------:R-:W-:Y:S02]  /*0170*/  SGXT R0, R9, 0x1 ;  /* 0x000000010900781a */ /* 0x000fe40000000200 */
[----:B------:R-:W-:Y:S01]  /*0180*/  VIADD R8, R8, 0xfffffffd ;  /* 0xfffffffd08087836 */ /* 0x000fe20000000000 */
[----:B------:R-:W-:Y:S02]  /*0190*/  IABS R6, R6 ;  /* 0x0000000600067213 */ /* 0x000fe40000000000 */
[----:B------:R-:W-:Y:S01]  /*01a0*/  LEA.HI R0, R0, R7, RZ, 0x6 ;  /* 0x0000000700007211 */ /* 0x000fe200078f30ff */
[----:B------:R-:W-:Y:S01]  /*01b0*/  IMAD.MOV.U32 R7, RZ, RZ, RZ ;  /* 0x000000ffff077224 */ /* 0x000fe200078e00ff */
[----:B------:R-:W-:-:S02]  /*01c0*/  IABS R9, R8 ;  /* 0x0000000800097213 */ /* 0x000fc40000000000 */
[----:B------:R-:W-:-:S03]  /*01d0*/  SHF.R.S32.HI R0, RZ, 0x6, R0 ;  /* 0x00000006ff007819 */ /* 0x000fc60000011400 */
[----:B------:R-:W-:Y:S01]  /*01e0*/  IMAD R9, R9, 0x4, R6 ;  /* 0x0000000409097824 */ /* 0x000fe200078e0206 */
[----:B------:R-:W-:-:S05]  /*01f0*/  LEA R0, R0, 0xf, 0x4 ;  /* 0x0000000f00007811 */ /* 0x000fca00078e20ff */
[----:B------:R-:W-:-:S04]  /*0200*/  IMAD.IADD R9, R0, 0x1, -R9 ;  /* 0x0000000100097824 */ /* 0x000fc800078e0a09 */
[----:B-1----:R-:W-:Y:S01]  /*0210*/  IMAD.WIDE R2, R9, 0x4, R2 ;  /* 0x0000000409027825 */ /* 0x002fe200078e0202 */
[----:B------:R-:W-:Y:S06]  /*0220*/  @P0 BRA `(.L_x_1) ;  /* 0x0000000000040947 */ /* 0x000fec0003800000 */
[----:B------:R1:W5:Y:S02]  /*0230*/  LDG.E.EL R7, desc[UR4][R2.64] ;  /* 0x0000000402077981 */ /* 0x000364000c2e1900 */
.L_x_1:
[----:B------:R-:W-:Y:S05]  /*0240*/  BSYNC B0 ;  /* 0x0000000000007941 */ /* 0x000fea0003800000 */
.L_x_0:
[----:B------:R-:W-:Y:S05]  /*0250*/  @P0 EXIT ;  /* 0x000000000000094d */ /* 0x000fea0003800000 */
[----:B-----5:R-:W-:Y:S01]  /*0260*/  STG.E desc[UR4][R4.64], R7 ;  /* 0x0000000704007986 */ /* 0x020fe2000c101904 */
[----:B------:R-:W-:Y:S05]  /*0270*/  EXIT ;  /* 0x000000000000794d */ /* 0x000fea0003800000 */
.L_x_2:
[----:B------:R-:W-:-:S00]  /*0280*/  BRA `(.L_x_2) ;  /* 0xfffffffc00fc7947 */ /* 0x000fc0000383ffff */
[----:B------:R-:W-:-:S00]  /*0290*/  NOP ;  /* 0x0000000000007918 */ /* 0x000fc00000000000 */
        /* <DEDUP_REMOVED lines=14> */
.L_x_3:


//--------------------- .nv.constant0.triton_poi_fused_reflection_pad2d_0 --------------------------
	.section	.nv.constant0.triton_poi_fused_reflection_pad2d_0,"a",@progbits
	.sectionflags	@""
	.align	4
.nv.constant0.triton_poi_fused_reflection_pad2d_0:
	.zero		548
